	.headerflags	@"EF_CUDA_TEXMODE_UNIFIED EF_CUDA_64BIT_ADDRESS EF_CUDA_ACCELERATORS EF_CUDA_SM90 EF_CUDA_VIRTUAL_SM(EF_CUDA_SM90)"
	.elftype	@"ET_EXEC"


//--------------------- .nv.info                  --------------------------
	.section	.nv.info,"",@"SHT_CUDA_INFO"
	.align	4


	//----- nvinfo : EIATTR_REGCOUNT
	.align		4
        /*0000*/ 	.byte	0x04, 0x2f
        /*0002*/ 	.short	(.L_2 - .L_1)
	.align		4
.L_1:
        /*0004*/ 	.word	index@(triton_per_fused_native_group_norm_8)
        /*0008*/ 	.word	0x00000014


	//----- nvinfo : EIATTR_MIN_STACK_SIZE
	.align		4
.L_2:
        /*000c*/ 	.byte	0x04, 0x12
        /*000e*/ 	.short	(.L_4 - .L_3)
	.align		4
.L_3:
        /*0010*/ 	.word	index@(triton_per_fused_native_group_norm_8)
        /*0014*/ 	.word	0x00000000


	//----- nvinfo : EIATTR_FRAME_SIZE
	.align		4
.L_4:
        /*0018*/ 	.byte	0x04, 0x11
        /*001a*/ 	.short	(.L_6 - .L_5)
	.align		4
.L_5:
        /*001c*/ 	.word	index@(triton_per_fused_native_group_norm_8)
        /*0020*/ 	.word	0x00000000


	//----- nvinfo : EIATTR_MIN_STACK_SIZE
	.align		4
.L_6:
        /*0024*/ 	.byte	0x04, 0x12
        /*0026*/ 	.short	(.L_8 - .L_7)
	.align		4
.L_7:
        /*0028*/ 	.word	index@(triton_per_fused_native_group_norm_8)
        /*002c*/ 	.word	0x00000000
.L_8:


//--------------------- .nv.info.triton_per_fused_native_group_norm_8 --------------------------
	.section	.nv.info.triton_per_fused_native_group_norm_8,"",@"SHT_CUDA_INFO"
	.sectionflags	@""
	.align	4


	//----- nvinfo : EIATTR_CUDA_API_VERSION
	.align		4
        /*0000*/ 	.byte	0x04, 0x37
        /*0002*/ 	.short	(.L_10 - .L_9)
.L_9:
        /*0004*/ 	.word	0x0000007c


	//----- nvinfo : EIATTR_KPARAM_INFO
	.align		4
.L_10:
        /*0008*/ 	.byte	0x04, 0x17
        /*000a*/ 	.short	(.L_12 - .L_11)
.L_11:
        /*000c*/ 	.word	0x00000000
        /*0010*/ 	.short	0x0007
        /*0012*/ 	.short	0x0034
        /*0014*/ 	.byte	0x00, 0xf0, 0x11, 0x00


	//----- nvinfo : EIATTR_KPARAM_INFO
	.align		4
.L_12:
        /*0018*/ 	.byte	0x04, 0x17
        /*001a*/ 	.short	(.L_14 - .L_13)
.L_13:
        /*001c*/ 	.word	0x00000000
        /*0020*/ 	.short	0x0006
        /*0022*/ 	.short	0x0030
        /*0024*/ 	.byte	0x00, 0xf0, 0x11, 0x00


	//----- nvinfo : EIATTR_KPARAM_INFO
	.align		4
.L_14:
        /*0028*/ 	.byte	0x04, 0x17
        /*002a*/ 	.short	(.L_16 - .L_15)
.L_15:
        /*002c*/ 	.word	0x00000000
        /*0030*/ 	.short	0x0005
        /*0032*/ 	.short	0x0028
        /*0034*/ 	.byte	0x00, 0xf4, 0x21, 0x00


	//----- nvinfo : EIATTR_KPARAM_INFO
	.align		4
.L_16:
        /*0038*/ 	.byte	0x04, 0x17
        /*003a*/ 	.short	(.L_18 - .L_17)
.L_17:
        /*003c*/ 	.word	0x00000000
        /*0040*/ 	.short	0x0004
        /*0042*/ 	.short	0x0020
        /*0044*/ 	.byte	0x00, 0xf4, 0x21, 0x00


	//----- nvinfo : EIATTR_KPARAM_INFO
	.align		4
.L_18:
        /*0048*/ 	.byte	0x04, 0x17
        /*004a*/ 	.short	(.L_20 - .L_19)
.L_19:
        /*004c*/ 	.word	0x00000000
        /*0050*/ 	.short	0x0003
        /*0052*/ 	.short	0x0018
        /*0054*/ 	.byte	0x00, 0xf4, 0x21, 0x00


	//----- nvinfo : EIATTR_KPARAM_INFO
	.align		4
.L_20:
        /*0058*/ 	.byte	0x04, 0x17
        /*005a*/ 	.short	(.L_22 - .L_21)
.L_21:
        /*005c*/ 	.word	0x00000000
        /*0060*/ 	.short	0x0002
        /*0062*/ 	.short	0x0010
        /*0064*/ 	.byte	0x00, 0xf4, 0x21, 0x00


	//----- nvinfo : EIATTR_KPARAM_INFO
	.align		4
.L_22:
        /*0068*/ 	.byte	0x04, 0x17
        /*006a*/ 	.short	(.L_24 - .L_23)
.L_23:
        /*006c*/ 	.word	0x00000000
        /*0070*/ 	.short	0x0001
        /*0072*/ 	.short	0x0008
        /*0074*/ 	.byte	0x00, 0xf4, 0x21, 0x00


	//----- nvinfo : EIATTR_KPARAM_INFO
	.align		4
.L_24:
        /*0078*/ 	.byte	0x04, 0x17
        /*007a*/ 	.short	(.L_26 - .L_25)
.L_25:
        /*007c*/ 	.word	0x00000000
        /*0080*/ 	.short	0x0000
        /*0082*/ 	.short	0x0000
        /*0084*/ 	.byte	0x00, 0xf4, 0x21, 0x00


	//----- nvinfo : EIATTR_SPARSE_MMA_MASK
	.align		4
.L_26:
        /*0088*/ 	.byte	0x03, 0x50
        /*008a*/ 	.short	0x0000


	//----- nvinfo : EIATTR_MAXREG_COUNT
	.align		4
        /*008c*/ 	.byte	0x03, 0x1b
        /*008e*/ 	.short	0x00ff


	//----- nvinfo : EIATTR_COOP_GROUP_MASK_REGIDS
	.align		4
        /*0090*/ 	.byte	0x04, 0x29
        /*0092*/ 	.short	(.L_28 - .L_27)


	//   ....[0]....
.L_27:
        /*0094*/ 	.word	0xffffffff


	//   ....[1]....
        /*0098*/ 	.word	0xffffffff


	//   ....[2]....
        /*009c*/ 	.word	0xffffffff


	//   ....[3]....
        /*00a0*/ 	.word	0xffffffff


	//   ....[4]....
        /*00a4*/ 	.word	0xffffffff


	//   ....[5]....
        /*00a8*/ 	.word	0xffffffff


	//----- nvinfo : EIATTR_COOP_GROUP_INSTR_OFFSETS
	.align		4
.L_28:
        /*00ac*/ 	.byte	0x04, 0x28
        /*00ae*/ 	.short	(.L_30 - .L_29)


	//   ....[0]....
.L_29:
        /*00b0*/ 	.word	0x00000150


	//   ....[1]....
        /*00b4*/ 	.word	0x00000190


	//   ....[2]....
        /*00b8*/ 	.word	0x000001c0


	//   ....[3]....
        /*00bc*/ 	.word	0x000001f0


	//   ....[4]....
        /*00c0*/ 	.word	0x00000360


	//   ....[5]....
        /*00c4*/ 	.word	0x000003a0


	//----- nvinfo : EIATTR_EXIT_INSTR_OFFSETS
	.align		4
.L_30:
        /*00c8*/ 	.byte	0x04, 0x1c
        /*00ca*/ 	.short	(.L_32 - .L_31)


	//   ....[0]....
.L_31:
        /*00cc*/ 	.word	0x000004f0


	//   ....[1]....
        /*00d0*/ 	.word	0x00000510


	//----- nvinfo : EIATTR_REQNTID
	.align		4
.L_32:
        /*00d4*/ 	.byte	0x04, 0x10
        /*00d6*/ 	.short	(.L_34 - .L_33)
.L_33:
        /*00d8*/ 	.word	0x00000040
        /*00dc*/ 	.word	0x00000001
        /*00e0*/ 	.word	0x00000001


	//----- nvinfo : EIATTR_CBANK_PARAM_SIZE
	.align		4
.L_34:
        /*00e4*/ 	.byte	0x03, 0x19
        /*00e6*/ 	.short	0x0038


	//----- nvinfo : EIATTR_PARAM_CBANK
	.align		4
        /*00e8*/ 	.byte	0x04, 0x0a
        /*00ea*/ 	.short	(.L_36 - .L_35)
	.align		4
.L_35:
        /*00ec*/ 	.word	index@(.nv.constant0.triton_per_fused_native_group_norm_8)
        /*00f0*/ 	.short	0x0210
        /*00f2*/ 	.short	0x0038


	//----- nvinfo : EIATTR_SW_WAR
	.align		4
.L_36:
        /*00f4*/ 	.byte	0x04, 0x36
        /*00f6*/ 	.short	(.L_38 - .L_37)
.L_37:
        /*00f8*/ 	.word	0x00000008
.L_38:


//--------------------- .nv.callgraph             --------------------------
	.section	.nv.callgraph,"",@"SHT_CUDA_CALLGRAPH"
	.align	4
	.sectionentsize	8
	.align		4
        /*0000*/ 	.word	0x00000000
	.align		4
        /*0004*/ 	.word	0xffffffff
	.align		4
        /*0008*/ 	.word	0x00000000
	.align		4
        /*000c*/ 	.word	0xfffffffe
	.align		4
        /*0010*/ 	.word	0x00000000
	.align		4
        /*0014*/ 	.word	0xfffffffd
	.align		4
        /*0018*/ 	.word	0x00000000
	.align		4
        /*001c*/ 	.word	0xfffffffc


//--------------------- .nv.constant4             --------------------------
	.section	.nv.constant4,"a",@progbits
	.align	8
	.align		8
.nv.constant4:
        /*0000*/ 	.dword	_$_str


//--------------------- .text.triton_per_fused_native_group_norm_8 --------------------------
	.section	.text.triton_per_fused_native_group_norm_8,"ax",@progbits
	.align	128
        .global         triton_per_fused_native_group_norm_8
        .type           triton_per_fused_native_group_norm_8,@function
        .size           triton_per_fused_native_group_norm_8,(.L_x_1 - triton_per_fused_native_group_norm_8)
        .other          triton_per_fused_native_group_norm_8,@"STO_CUDA_ENTRY STV_DEFAULT"
triton_per_fused_native_group_norm_8:
.text.triton_per_fused_native_group_norm_8:
[----:B------:R-:W0:Y:S02]  /*0000*/  LDC R1, c[0x0][0x28] ;  /* 0x00000a00ff017b82 */ /* 0x000e240000000800 */
[----:B------:R-:W1:Y:S01]  /*0010*/  S2R R11, SR_TID.X ;  /* 0x00000000000b7919 */ /* 0x000e620000002100 */
[----:B------:R-:W2:Y:S01]  /*0020*/  LDC.64 R2, c[0x0][0x220] ;  /* 0x00008800ff027b82 */ /* 0x000ea20000000a00 */
[----:B------:R-:W-:Y:S01]  /*0030*/  HFMA2.MMA R10, -RZ, RZ, 0, 0 ;  /* 0x00000000ff0a7435 */ /* 0x000fe200000001ff */
[----:B------:R-:W-:Y:S01]  /*0040*/  ULDC.64 UR4, c[0x0][0x208] ;  /* 0x0000820000047ab9 */ /* 0x000fe20000000a00 */
[----:B------:R-:W3:Y:S05]  /*0050*/  S2R R0, SR_CTAID.X ;  /* 0x0000000000007919 */ /* 0x000eea0000002500 */
[----:B------:R-:W4:Y:S01]  /*0060*/  LDC.64 R6, c[0x0][0x218] ;  /* 0x00008600ff067b82 */ /* 0x000f220000000a00 */
[----:B-1----:R-:W-:-:S02]  /*0070*/  LOP3.LUT R5, R11, 0x3, RZ, 0xc0, !PT ;  /* 0x000000030b057812 */ /* 0x002fc400078ec0ff */
[C---:B---3--:R-:W-:Y:S02]  /*0080*/  ISETP.GE.AND P1, PT, R0.reuse, 0x8, PT ;  /* 0x000000080000780c */ /* 0x048fe40003f26270 */
[----:B------:R-:W-:-:S03]  /*0090*/  LEA R9, R0, R5, 0x2 ;  /* 0x0000000500097211 */ /* 0x000fc600078e10ff */
[----:B------:R-:W1:Y:S02]  /*00a0*/  LDC.64 R4, c[0x0][0x210] ;  /* 0x00008400ff047b82 */ /* 0x000e640000000a00 */
[----:B--2---:R-:W-:-:S06]  /*00b0*/  IMAD.WIDE R2, R9, 0x4, R2 ;  /* 0x0000000409027825 */ /* 0x004fcc00078e0202 */
[----:B------:R-:W2:Y:S01]  /*00c0*/  @!P1 LDG.E R10, desc[UR4][R2.64] ;  /* 0x00000004020a9981 */ /* 0x000ea2000c1e1900 */
[----:B------:R-:W-:Y:S01]  /*00d0*/  MOV R8, RZ ;  /* 0x000000ff00087202 */ /* 0x000fe20000000f00 */
[----:B----4-:R-:W-:-:S04]  /*00e0*/  IMAD.WIDE R6, R9, 0x4, R6 ;  /* 0x0000000409067825 */ /* 0x010fc800078e0206 */
[----:B-1----:R-:W-:Y:S01]  /*00f0*/  IMAD.WIDE R4, R9, 0x4, R4 ;  /* 0x0000000409047825 */ /* 0x002fe200078e0204 */
[----:B------:R-:W-:-:S04]  /*0100*/  HFMA2.MMA R9, -RZ, RZ, 0, 0 ;  /* 0x00000000ff097435 */ /* 0x000fc800000001ff */
[----:B------:R-:W3:Y:S06]  /*0110*/  @!P1 LDG.E R8, desc[UR4][R4.64] ;  /* 0x0000000404089981 */ /* 0x000eec000c1e1900 */
[----:B------:R-:W4:Y:S01]  /*0120*/  @!P1 LDG.E R9, desc[UR4][R6.64] ;  /* 0x0000000406099981 */ /* 0x000f22000c1e1900 */
[----:B--2---:R-:W-:-:S04]  /*0130*/  SEL R10, R10, RZ, !P1 ;  /* 0x000000ff0a0a7207 */ /* 0x004fc80004800000 */
[----:B------:R-:W-:-:S05]  /*0140*/  FSEL R10, R10, RZ, !P1 ;  /* 0x000000ff0a0a7208 */ /* 0x000fca0004800000 */
[----:B------:R-:W1:Y:S01]  /*0150*/  SHFL.BFLY PT, R13, R10, 0x2, 0x1f ;  /* 0x0c401f000a0d7f89 */ /* 0x000e6200000e0000 */
[----:B---3--:R-:W-:-:S04]  /*0160*/  SEL R3, R8, RZ, !P1 ;  /* 0x000000ff08037207 */ /* 0x008fc80004800000 */
[----:B------:R-:W-:Y:S02]  /*0170*/  FSEL R3, R3, RZ, !P1 ;  /* 0x000000ff03037208 */ /* 0x000fe40004800000 */
[----:B----4-:R-:W-:-:S03]  /*0180*/  SEL R4, R9, RZ, !P1 ;  /* 0x000000ff09047207 */ /* 0x010fc60004800000 */
[----:B------:R-:W2:Y:S01]  /*0190*/  SHFL.BFLY PT, R6, R3, 0x2, 0x1f ;  /* 0x0c401f0003067f89 */ /* 0x000ea200000e0000 */
[----:B------:R-:W-:Y:S01]  /*01a0*/  FSEL R4, R4, RZ, !P1 ;  /* 0x000000ff04047208 */ /* 0x000fe20004800000 */
[----:B-1----:R-:W-:-:S04]  /*01b0*/  FADD R2, R10, R13 ;  /* 0x0000000d0a027221 */ /* 0x002fc80000000000 */
[----:B------:R-:W1:Y:S01]  /*01c0*/  SHFL.BFLY PT, R5, R4, 0x2, 0x1f ;  /* 0x0c401f0004057f89 */ /* 0x000e6200000e0000 */
[C---:B------:R-:W-:Y:S01]  /*01d0*/  FMUL R15, R2.reuse, 0.25 ;  /* 0x3e800000020f7820 */ /* 0x040fe20000400000 */
[C---:B------:R-:W-:Y:S02]  /*01e0*/  FSETP.GEU.AND P2, PT, |R2|.reuse, 1.175494350822287508e-38, PT ;  /* 0x008000000200780b */ /* 0x040fe40003f4e200 */
[----:B------:R-:W3:Y:S01]  /*01f0*/  SHFL.BFLY PT, R17, R2, 0x1, 0x1f ;  /* 0x0c201f0002117f89 */ /* 0x000ee200000e0000 */
[C---:B------:R-:W-:Y:S02]  /*0200*/  FSETP.GT.AND P0, PT, |R2|.reuse, 8.50705917302346158658e+37, PT ;  /* 0x7e8000000200780b */ /* 0x040fe40003f04200 */
[----:B------:R-:W-:Y:S02]  /*0210*/  FSETP.NEU.AND P1, PT, R2, RZ, PT ;  /* 0x000000ff0200720b */ /* 0x000fe40003f2d000 */
[----:B------:R-:W-:-:S06]  /*0220*/  FSEL R15, R15, R2, P0 ;  /* 0x000000020f0f7208 */ /* 0x000fcc0000000000 */
[----:B------:R-:W-:-:S03]  /*0230*/  @!P2 FMUL R15, R15, 16777216 ;  /* 0x4b8000000f0fa820 */ /* 0x000fc60000400000 */
[----:B------:R-:W-:Y:S01]  /*0240*/  @P0 FMUL R13, R13, 0.25 ;  /* 0x3e8000000d0d0820 */ /* 0x000fe20000400000 */
[----:B--2---:R-:W-:Y:S01]  /*0250*/  FADD R6, -R3, R6 ;  /* 0x0000000603067221 */ /* 0x004fe20000000100 */
[----:B------:R-:W2:Y:S02]  /*0260*/  MUFU.RCP R8, R15 ;  /* 0x0000000f00087308 */ /* 0x000ea40000001000 */
[----:B------:R-:W-:Y:S01]  /*0270*/  @!P2 FMUL R13, R13, 16777216 ;  /* 0x4b8000000d0da820 */ /* 0x000fe20000400000 */
[----:B------:R-:W-:Y:S01]  /*0280*/  FMUL R7, R6, R6 ;  /* 0x0000000606077220 */ /* 0x000fe20000400000 */
[----:B-1----:R-:W-:-:S03]  /*0290*/  FADD R5, R4, R5 ;  /* 0x0000000504057221 */ /* 0x002fc60000000000 */
[----:B------:R-:W-:Y:S01]  /*02a0*/  FMUL R7, R10, R7 ;  /* 0x000000070a077220 */ /* 0x000fe20000400000 */
[----:B---3--:R-:W-:-:S05]  /*02b0*/  FADD R12, R2, R17 ;  /* 0x00000011020c7221 */ /* 0x008fca0000000000 */
[----:B------:R-:W-:Y:S01]  /*02c0*/  FSETP.GT.AND P0, PT, |R12|, 8.50705917302346158658e+37, PT ;  /* 0x7e8000000c00780b */ /* 0x000fe20003f04200 */
[----:B--2---:R-:W-:Y:S01]  /*02d0*/  FMUL R8, R8, R13 ;  /* 0x0000000d08087220 */ /* 0x004fe20000400000 */
[----:B------:R-:W-:-:S04]  /*02e0*/  FSETP.GEU.AND P2, PT, |R12|, 1.175494350822287508e-38, PT ;  /* 0x008000000c00780b */ /* 0x000fc80003f4e200 */
[----:B------:R-:W-:Y:S02]  /*02f0*/  FSEL R8, R8, RZ, P1 ;  /* 0x000000ff08087208 */ /* 0x000fe40000800000 */
[----:B------:R-:W-:-:S03]  /*0300*/  FSETP.NEU.AND P1, PT, R12, RZ, PT ;  /* 0x000000ff0c00720b */ /* 0x000fc60003f2d000 */
[----:B------:R-:W-:Y:S02]  /*0310*/  FFMA R3, R6, R8, R3 ;  /* 0x0000000806037223 */ /* 0x000fe40000000003 */
[----:B------:R-:W-:Y:S01]  /*0320*/  @P0 FMUL R12, R12, 0.25 ;  /* 0x3e8000000c0c0820 */ /* 0x000fe20000400000 */
[----:B------:R-:W-:Y:S01]  /*0330*/  FFMA R5, R8, R7, R5 ;  /* 0x0000000708057223 */ /* 0x000fe20000000005 */
[----:B------:R-:W-:Y:S01]  /*0340*/  @P0 FMUL R17, R17, 0.25 ;  /* 0x3e80000011110820 */ /* 0x000fe20000400000 */
[----:B------:R-:W1:Y:S01]  /*0350*/  LDC.64 R8, c[0x0][0x238] ;  /* 0x00008e00ff087b82 */ /* 0x000e620000000a00 */
[----:B------:R-:W2:Y:S01]  /*0360*/  SHFL.BFLY PT, R4, R3, 0x1, 0x1f ;  /* 0x0c201f0003047f89 */ /* 0x000ea200000e0000 */
[----:B------:R-:W-:Y:S01]  /*0370*/  @!P2 FMUL R12, R12, 16777216 ;  /* 0x4b8000000c0ca820 */ /* 0x000fe20000400000 */
[----:B------:R-:W-:Y:S01]  /*0380*/  @!P2 FMUL R17, R17, 16777216 ;  /* 0x4b8000001111a820 */ /* 0x000fe20000400000 */
[----:B------:R-:W-:Y:S01]  /*0390*/  LOP3.LUT P0, RZ, R11, 0x3f, RZ, 0xc0, !PT ;  /* 0x0000003f0bff7812 */ /* 0x000fe2000780c0ff */
[----:B------:R-:W3:Y:S03]  /*03a0*/  SHFL.BFLY PT, R6, R5, 0x1, 0x1f ;  /* 0x0c201f0005067f89 */ /* 0x000ee600000e0000 */
[----:B------:R-:W4:Y:S01]  /*03b0*/  MUFU.RCP R12, R12 ;  /* 0x0000000c000c7308 */ /* 0x000f220000001000 */
[----:B------:R-:W-:Y:S01]  /*03c0*/  ISETP.LT.AND P0, PT, R0, 0x8, !P0 ;  /* 0x000000080000780c */ /* 0x000fe20004701270 */
[----:B----4-:R-:W-:Y:S01]  /*03d0*/  FMUL R17, R12, R17 ;  /* 0x000000110c117220 */ /* 0x010fe20000400000 */
[----:B-1----:R-:W-:-:S04]  /*03e0*/  IMAD.WIDE R8, R0, 0x4, R8 ;  /* 0x0000000400087825 */ /* 0x002fc800078e0208 */
[----:B--2---:R-:W-:Y:S01]  /*03f0*/  FADD R10, -R3, R4 ;  /* 0x00000004030a7221 */ /* 0x004fe20000000100 */
[----:B------:R-:W-:-:S03]  /*0400*/  FSEL R17, R17, RZ, P1 ;  /* 0x000000ff11117208 */ /* 0x000fc60000800000 */
[----:B------:R-:W-:Y:S01]  /*0410*/  FMUL R7, R10, R10 ;  /* 0x0000000a0a077220 */ /* 0x000fe20000400000 */
[----:B---3--:R-:W-:Y:S02]  /*0420*/  FADD R6, R5, R6 ;  /* 0x0000000605067221 */ /* 0x008fe40000000000 */
[----:B------:R-:W1:Y:S01]  /*0430*/  LDC.64 R4, c[0x0][0x228] ;  /* 0x00008a00ff047b82 */ /* 0x000e620000000a00 */
[----:B------:R-:W-:Y:S01]  /*0440*/  FMUL R7, R2, R7 ;  /* 0x0000000702077220 */ /* 0x000fe20000400000 */
[----:B------:R-:W-:Y:S01]  /*0450*/  MOV R2, 0x38000000 ;  /* 0x3800000000027802 */ /* 0x000fe20000000f00 */
[----:B------:R-:W-:Y:S02]  /*0460*/  FFMA R3, R10, R17, R3 ;  /* 0x000000110a037223 */ /* 0x000fe40000000003 */
[----:B------:R-:W-:-:S03]  /*0470*/  FFMA R13, R17, R7, R6 ;  /* 0x00000007110d7223 */ /* 0x000fc60000000006 */
[----:B------:R-:W2:Y:S01]  /*0480*/  LDC.64 R6, c[0x0][0x230] ;  /* 0x00008c00ff067b82 */ /* 0x000ea20000000a00 */
[----:B------:R-:W-:-:S04]  /*0490*/  FFMA R2, R13, R2, 9.9999997473787516356e-06 ;  /* 0x3727c5ac0d027423 */ /* 0x000fc80000000002 */
[----:B------:R-:W3:Y:S01]  /*04a0*/  MUFU.RSQ R11, R2 ;  /* 0x00000002000b7308 */ /* 0x000ee20000001400 */
[C---:B-1----:R-:W-:Y:S01]  /*04b0*/  IMAD.WIDE R4, R0.reuse, 0x4, R4 ;  /* 0x0000000400047825 */ /* 0x042fe200078e0204 */
[----:B---3--:R1:W-:Y:S04]  /*04c0*/  @P0 STG.E desc[UR4][R8.64], R11 ;  /* 0x0000000b08000986 */ /* 0x0083e8000c101904 */
[----:B------:R1:W-:Y:S01]  /*04d0*/  @P0 STG.E desc[UR4][R4.64], R3 ;  /* 0x0000000304000986 */ /* 0x0003e2000c101904 */
[----:B--2---:R-:W-:Y:S01]  /*04e0*/  IMAD.WIDE R6, R0, 0x4, R6 ;  /* 0x0000000400067825 */ /* 0x004fe200078e0206 */
[----:B------:R-:W-:Y:S06]  /*04f0*/  @!P0 EXIT ;  /* 0x000000000000894d */ /* 0x000fec0003800000 */
[----:B------:R-:W-:Y:S01]  /*0500*/  STG.E desc[UR4][R6.64], R13 ;  /* 0x0000000d06007986 */ /* 0x000fe2000c101904 */
[----:B------:R-:W-:Y:S05]  /*0510*/  EXIT ;  /* 0x000000000000794d */ /* 0x000fea0003800000 */
.L_x_0:
[----:B------:R-:W-:-:S00]  /*0520*/  BRA `(.L_x_0) ;  /* 0xfffffffc00fc7947 */ /* 0x000fc0000383ffff */
[----:B------:R-:W-:-:S00]  /*0530*/  NOP ;  /* 0x0000000000007918 */ /* 0x000fc00000000000 */
        /* <DEDUP_REMOVED lines=12> */
.L_x_1:


//--------------------- .nv.global.init           --------------------------
	.section	.nv.global.init,"aw",@progbits
.nv.global.init:
	.type		_$_str,@object
	.size		_$_str,(.L_0 - _$_str)
_$_str:
        /*0000*/ 	.byte	0x5f, 0x5f, 0x43, 0x55, 0x44, 0x41, 0x5f, 0x46, 0x54, 0x5a, 0x00
.L_0:


//--------------------- .nv.constant0.triton_per_fused_native_group_norm_8 --------------------------
	.section	.nv.constant0.triton_per_fused_native_group_norm_8,"a",@progbits
	.sectionflags	@""
	.align	4
.nv.constant0.triton_per_fused_native_group_norm_8:
	.zero		584
